	.headerflags	@"EF_CUDA_TEXMODE_UNIFIED EF_CUDA_64BIT_ADDRESS EF_CUDA_ACCELERATORS EF_CUDA_SM90 EF_CUDA_VIRTUAL_SM(EF_CUDA_SM90)"
	.elftype	@"ET_EXEC"


//--------------------- .nv.info                  --------------------------
	.section	.nv.info,"",@"SHT_CUDA_INFO"
	.align	4


	//----- nvinfo : EIATTR_REGCOUNT
	.align		4
        /*0000*/ 	.byte	0x04, 0x2f
        /*0002*/ 	.short	(.L_3 - .L_2)
	.align		4
.L_2:
        /*0004*/ 	.word	index@(triton_poi_fused__native_batch_norm_legit_no_training_relu_threshold_backward_3)
        /*0008*/ 	.word	0x00000030


	//----- nvinfo : EIATTR_MIN_STACK_SIZE
	.align		4
.L_3:
        /*000c*/ 	.byte	0x04, 0x12
        /*000e*/ 	.short	(.L_5 - .L_4)
	.align		4
.L_4:
        /*0010*/ 	.word	index@(triton_poi_fused__native_batch_norm_legit_no_training_relu_threshold_backward_3)
        /*0014*/ 	.word	0x00000000


	//----- nvinfo : EIATTR_FRAME_SIZE
	.align		4
.L_5:
        /*0018*/ 	.byte	0x04, 0x11
        /*001a*/ 	.short	(.L_7 - .L_6)
	.align		4
.L_6:
        /*001c*/ 	.word	index@(triton_poi_fused__native_batch_norm_legit_no_training_relu_threshold_backward_3)
        /*0020*/ 	.word	0x00000000


	//----- nvinfo : EIATTR_MIN_STACK_SIZE
	.align		4
.L_7:
        /*0024*/ 	.byte	0x04, 0x12
        /*0026*/ 	.short	(.L_9 - .L_8)
	.align		4
.L_8:
        /*0028*/ 	.word	index@(triton_poi_fused__native_batch_norm_legit_no_training_relu_threshold_backward_3)
        /*002c*/ 	.word	0x00000000
.L_9:


//--------------------- .nv.info.triton_poi_fused__native_batch_norm_legit_no_training_relu_threshold_backward_3 --------------------------
	.section	.nv.info.triton_poi_fused__native_batch_norm_legit_no_training_relu_threshold_backward_3,"",@"SHT_CUDA_INFO"
	.sectionflags	@""
	.align	4


	//----- nvinfo : EIATTR_CUDA_API_VERSION
	.align		4
        /*0000*/ 	.byte	0x04, 0x37
        /*0002*/ 	.short	(.L_11 - .L_10)
.L_10:
        /*0004*/ 	.word	0x0000007c


	//----- nvinfo : EIATTR_KPARAM_INFO
	.align		4
.L_11:
        /*0008*/ 	.byte	0x04, 0x17
        /*000a*/ 	.short	(.L_13 - .L_12)
.L_12:
        /*000c*/ 	.word	0x00000000
        /*0010*/ 	.short	0x0008
        /*0012*/ 	.short	0x003c
        /*0014*/ 	.byte	0x00, 0xf0, 0x11, 0x00


	//----- nvinfo : EIATTR_KPARAM_INFO
	.align		4
.L_13:
        /*0018*/ 	.byte	0x04, 0x17
        /*001a*/ 	.short	(.L_15 - .L_14)
.L_14:
        /*001c*/ 	.word	0x00000000
        /*0020*/ 	.short	0x0007
        /*0022*/ 	.short	0x0038
        /*0024*/ 	.byte	0x00, 0xf0, 0x11, 0x00


	//----- nvinfo : EIATTR_KPARAM_INFO
	.align		4
.L_15:
        /*0028*/ 	.byte	0x04, 0x17
        /*002a*/ 	.short	(.L_17 - .L_16)
.L_16:
        /*002c*/ 	.word	0x00000000
        /*0030*/ 	.short	0x0006
        /*0032*/ 	.short	0x0030
        /*0034*/ 	.byte	0x00, 0xf4, 0x21, 0x00


	//----- nvinfo : EIATTR_KPARAM_INFO
	.align		4
.L_17:
        /*0038*/ 	.byte	0x04, 0x17
        /*003a*/ 	.short	(.L_19 - .L_18)
.L_18:
        /*003c*/ 	.word	0x00000000
        /*0040*/ 	.short	0x0005
        /*0042*/ 	.short	0x0028
        /*0044*/ 	.byte	0x00, 0xf4, 0x21, 0x00


	//----- nvinfo : EIATTR_KPARAM_INFO
	.align		4
.L_19:
        /*0048*/ 	.byte	0x04, 0x17
        /*004a*/ 	.short	(.L_21 - .L_20)
.L_20:
        /*004c*/ 	.word	0x00000000
        /*0050*/ 	.short	0x0004
        /*0052*/ 	.short	0x0020
        /*0054*/ 	.byte	0x00, 0xf4, 0x21, 0x00


	//----- nvinfo : EIATTR_KPARAM_INFO
	.align		4
.L_21:
        /*0058*/ 	.byte	0x04, 0x17
        /*005a*/ 	.short	(.L_23 - .L_22)
.L_22:
        /*005c*/ 	.word	0x00000000
        /*0060*/ 	.short	0x0003
        /*0062*/ 	.short	0x0018
        /*0064*/ 	.byte	0x00, 0xf4, 0x21, 0x00


	//----- nvinfo : EIATTR_KPARAM_INFO
	.align		4
.L_23:
        /*0068*/ 	.byte	0x04, 0x17
        /*006a*/ 	.short	(.L_25 - .L_24)
.L_24:
        /*006c*/ 	.word	0x00000000
        /*0070*/ 	.short	0x0002
        /*0072*/ 	.short	0x0010
        /*0074*/ 	.byte	0x00, 0xf4, 0x21, 0x00


	//----- nvinfo : EIATTR_KPARAM_INFO
	.align		4
.L_25:
        /*0078*/ 	.byte	0x04, 0x17
        /*007a*/ 	.short	(.L_27 - .L_26)
.L_26:
        /*007c*/ 	.word	0x00000000
        /*0080*/ 	.short	0x0001
        /*0082*/ 	.short	0x0008
        /*0084*/ 	.byte	0x00, 0xf4, 0x21, 0x00


	//----- nvinfo : EIATTR_KPARAM_INFO
	.align		4
.L_27:
        /*0088*/ 	.byte	0x04, 0x17
        /*008a*/ 	.short	(.L_29 - .L_28)
.L_28:
        /*008c*/ 	.word	0x00000000
        /*0090*/ 	.short	0x0000
        /*0092*/ 	.short	0x0000
        /*0094*/ 	.byte	0x00, 0xf4, 0x21, 0x00


	//----- nvinfo : EIATTR_SPARSE_MMA_MASK
	.align		4
.L_29:
        /*0098*/ 	.byte	0x03, 0x50
        /*009a*/ 	.short	0x0000


	//----- nvinfo : EIATTR_MAXREG_COUNT
	.align		4
        /*009c*/ 	.byte	0x03, 0x1b
        /*009e*/ 	.short	0x00ff


	//----- nvinfo : EIATTR_EXIT_INSTR_OFFSETS
	.align		4
        /*00a0*/ 	.byte	0x04, 0x1c
        /*00a2*/ 	.short	(.L_31 - .L_30)


	//   ....[0]....
.L_30:
        /*00a4*/ 	.word	0x00001a70


	//   ....[1]....
        /*00a8*/ 	.word	0x00001a90


	//----- nvinfo : EIATTR_REQNTID
	.align		4
.L_31:
        /*00ac*/ 	.byte	0x04, 0x10
        /*00ae*/ 	.short	(.L_33 - .L_32)
.L_32:
        /*00b0*/ 	.word	0x00000100
        /*00b4*/ 	.word	0x00000001
        /*00b8*/ 	.word	0x00000001


	//----- nvinfo : EIATTR_CBANK_PARAM_SIZE
	.align		4
.L_33:
        /*00bc*/ 	.byte	0x03, 0x19
        /*00be*/ 	.short	0x0040


	//----- nvinfo : EIATTR_PARAM_CBANK
	.align		4
        /*00c0*/ 	.byte	0x04, 0x0a
        /*00c2*/ 	.short	(.L_35 - .L_34)
	.align		4
.L_34:
        /*00c4*/ 	.word	index@(.nv.constant0.triton_poi_fused__native_batch_norm_legit_no_training_relu_threshold_backward_3)
        /*00c8*/ 	.short	0x0210
        /*00ca*/ 	.short	0x0040


	//----- nvinfo : EIATTR_SW_WAR
	.align		4
.L_35:
        /*00cc*/ 	.byte	0x04, 0x36
        /*00ce*/ 	.short	(.L_37 - .L_36)
.L_36:
        /*00d0*/ 	.word	0x00000008
.L_37:


//--------------------- .nv.callgraph             --------------------------
	.section	.nv.callgraph,"",@"SHT_CUDA_CALLGRAPH"
	.align	4
	.sectionentsize	8
	.align		4
        /*0000*/ 	.word	0x00000000
	.align		4
        /*0004*/ 	.word	0xffffffff
	.align		4
        /*0008*/ 	.word	0x00000000
	.align		4
        /*000c*/ 	.word	0xfffffffe
	.align		4
        /*0010*/ 	.word	0x00000000
	.align		4
        /*0014*/ 	.word	0xfffffffd
	.align		4
        /*0018*/ 	.word	0x00000000
	.align		4
        /*001c*/ 	.word	0xfffffffc


//--------------------- .nv.constant4             --------------------------
	.section	.nv.constant4,"a",@progbits
	.align	8
	.align		8
.nv.constant4:
        /*0000*/ 	.dword	_$_str
	.align		8
        /*0008*/ 	.dword	_$_str_$_2


//--------------------- .text.triton_poi_fused__native_batch_norm_legit_no_training_relu_threshold_backward_3 --------------------------
	.section	.text.triton_poi_fused__native_batch_norm_legit_no_training_relu_threshold_backward_3,"ax",@progbits
	.align	128
        .global         triton_poi_fused__native_batch_norm_legit_no_training_relu_threshold_backward_3
        .type           triton_poi_fused__native_batch_norm_legit_no_training_relu_threshold_backward_3,@function
        .size           triton_poi_fused__native_batch_norm_legit_no_training_relu_threshold_backward_3,(.L_x_1 - triton_poi_fused__native_batch_norm_legit_no_training_relu_threshold_backward_3)
        .other          triton_poi_fused__native_batch_norm_legit_no_training_relu_threshold_backward_3,@"STO_CUDA_ENTRY STV_DEFAULT"
triton_poi_fused__native_batch_norm_legit_no_training_relu_threshold_backward_3:
.text.triton_poi_fused__native_batch_norm_legit_no_training_relu_threshold_backward_3:
[----:B------:R-:W0:Y:S01]  /*0000*/  LDC R1, c[0x0][0x28] ;  /* 0x00000a00ff017b82 */ /* 0x000e220000000800 */
[----:B------:R-:W1:Y:S07]  /*0010*/  S2R R25, SR_CTAID.Y ;  /* 0x0000000000197919 */ /* 0x000e6e0000002600 */
[----:B------:R-:W2:Y:S01]  /*0020*/  LDC.64 R38, c[0x0][0x218] ;  /* 0x00008600ff267b82 */ /* 0x000ea20000000a00 */
[----:B------:R-:W-:Y:S02]  /*0030*/  CS2R R16, SRZ ;  /* 0x0000000000107805 */ /* 0x000fe4000001ff00 */
[----:B------:R-:W-:Y:S01]  /*0040*/  CS2R R18, SRZ ;  /* 0x0000000000127805 */ /* 0x000fe2000001ff00 */
[----:B------:R-:W3:Y:S01]  /*0050*/  S2R R26, SR_TID.X ;  /* 0x00000000001a7919 */ /* 0x000ee20000002100 */
[----:B------:R-:W-:Y:S01]  /*0060*/  ULDC.64 UR4, c[0x0][0x208] ;  /* 0x0000820000047ab9 */ /* 0x000fe20000000a00 */
[----:B------:R-:W-:Y:S01]  /*0070*/  ULDC.64 UR6, c[0x0][0x240] ;  /* 0x0000900000067ab9 */ /* 0x000fe20000000a00 */
[----:B------:R-:W4:Y:S01]  /*0080*/  S2R R3, SR_CTAID.X ;  /* 0x0000000000037919 */ /* 0x000f220000002500 */
[----:B------:R-:W5:Y:S08]  /*0090*/  LDC.64 R40, c[0x0][0x210] ;  /* 0x00008400ff287b82 */ /* 0x000f700000000a00 */
[----:B------:R-:W5:Y:S08]  /*00a0*/  LDC.64 R36, c[0x0][0x220] ;  /* 0x00008800ff247b82 */ /* 0x000f700000000a00 */
[----:B------:R-:W5:Y:S01]  /*00b0*/  LDC.64 R44, c[0x0][0x228] ;  /* 0x00008a00ff2c7b82 */ /* 0x000f620000000a00 */
[----:B-1----:R-:W-:-:S07]  /*00c0*/  SHF.R.S32.HI R2, RZ, 0x1b, R25 ;  /* 0x0000001bff027819 */ /* 0x002fce0000011419 */
[----:B------:R-:W1:Y:S01]  /*00d0*/  LDC.64 R42, c[0x0][0x230] ;  /* 0x00008c00ff2a7b82 */ /* 0x000e620000000a00 */
[----:B------:R-:W-:Y:S02]  /*00e0*/  SHF.L.U32 R13, R25, 0x4, RZ ;  /* 0x00000004190d7819 */ /* 0x000fe400000006ff */
[----:B------:R-:W-:Y:S02]  /*00f0*/  SGXT R2, R2, 0x1 ;  /* 0x000000010202781a */ /* 0x000fe40000000200 */
[----:B---3--:R-:W-:Y:S02]  /*0100*/  LOP3.LUT R26, R26, 0xff, RZ, 0xc0, !PT ;  /* 0x000000ff1a1a7812 */ /* 0x008fe400078ec0ff */
[----:B------:R-:W-:Y:S02]  /*0110*/  LEA.HI R0, R2, R13, RZ, 0x8 ;  /* 0x0000000d02007211 */ /* 0x000fe400078f40ff */
[----:B----4-:R-:W-:Y:S02]  /*0120*/  LEA R26, R3, R26, 0x8 ;  /* 0x0000001a031a7211 */ /* 0x010fe400078e40ff */
[----:B------:R-:W-:-:S02]  /*0130*/  SHF.R.S32.HI R3, RZ, 0x8, R0 ;  /* 0x00000008ff037819 */ /* 0x000fc40000011400 */
[----:B------:R-:W-:Y:S02]  /*0140*/  LOP3.LUT R0, R0, 0xffffff00, RZ, 0xc0, !PT ;  /* 0xffffff0000007812 */ /* 0x000fe400078ec0ff */
[----:B------:R-:W-:Y:S01]  /*0150*/  ISETP.GE.AND P0, PT, R26, 0xbd1, PT ;  /* 0x00000bd11a00780c */ /* 0x000fe20003f06270 */
[----:B------:R-:W-:Y:S01]  /*0160*/  IMAD R33, R3, 0xbd1, R26 ;  /* 0x00000bd103217824 */ /* 0x000fe200078e021a */
[----:B------:R-:W-:-:S04]  /*0170*/  IADD3 R3, R13, -R0, RZ ;  /* 0x800000000d037210 */ /* 0x000fc80007ffe0ff */
[----:B------:R-:W-:Y:S01]  /*0180*/  SHF.L.U32 R33, R33, 0x8, RZ ;  /* 0x0000000821217819 */ /* 0x000fe200000006ff */
[----:B--2---:R-:W-:-:S03]  /*0190*/  IMAD.WIDE R20, R3, 0x4, R38 ;  /* 0x0000000403147825 */ /* 0x004fc600078e0226 */
[----:B------:R-:W-:-:S03]  /*01a0*/  IADD3 R0, R3, R33, RZ ;  /* 0x0000002103007210 */ /* 0x000fc60007ffe0ff */
[----:B------:R-:W2:Y:S02]  /*01b0*/  LDG.E.EL.128 R20, desc[UR4][R20.64] ;  /* 0x0000000414147981 */ /* 0x000ea4000c2e1d00 */
[----:B-----5:R-:W-:-:S05]  /*01c0*/  IMAD.WIDE R10, R0, 0x4, R40 ;  /* 0x00000004000a7825 */ /* 0x020fca00078e0228 */
[----:B------:R3:W2:Y:S01]  /*01d0*/  @!P0 LDG.E.EL.128 R16, desc[UR4][R10.64] ;  /* 0x000000040a108981 */ /* 0x0006a2000c2e1d00 */
[----:B0-----:R-:W-:-:S06]  /*01e0*/  IMAD.WIDE R4, R3, 0x4, R36 ;  /* 0x0000000403047825 */ /* 0x001fcc00078e0224 */
[----:B------:R-:W4:Y:S01]  /*01f0*/  LDG.E.EL.128 R4, desc[UR4][R4.64] ;  /* 0x0000000404047981 */ /* 0x000f22000c2e1d00 */
[----:B------:R-:W-:Y:S01]  /*0200*/  VIADD R9, R13, 0x4 ;  /* 0x000000040d097836 */ /* 0x000fe20000000000 */
[----:B------:R-:W-:-:S04]  /*0210*/  IADD3 R15, R13, 0x8, RZ ;  /* 0x000000080d0f7810 */ /* 0x000fc80007ffe0ff */
[C---:B------:R-:W-:Y:S02]  /*0220*/  LEA.HI R8, R2.reuse, R9, RZ, 0x8 ;  /* 0x0000000902087211 */ /* 0x040fe400078f40ff */
[----:B------:R-:W-:Y:S02]  /*0230*/  LEA.HI R12, R2, R15, RZ, 0x8 ;  /* 0x0000000f020c7211 */ /* 0x000fe400078f40ff */
[----:B------:R-:W-:Y:S02]  /*0240*/  LOP3.LUT R8, R8, 0xffffff00, RZ, 0xc0, !PT ;  /* 0xffffff0008087812 */ /* 0x000fe400078ec0ff */
[----:B------:R-:W-:Y:S02]  /*0250*/  LOP3.LUT R12, R12, 0xffffff00, RZ, 0xc0, !PT ;  /* 0xffffff000c0c7812 */ /* 0x000fe400078ec0ff */
[----:B------:R-:W-:Y:S02]  /*0260*/  IADD3 R30, R9, -R8, RZ ;  /* 0x80000008091e7210 */ /* 0x000fe40007ffe0ff */
[----:B------:R-:W-:Y:S01]  /*0270*/  IADD3 R27, R13, 0xc, RZ ;  /* 0x0000000c0d1b7810 */ /* 0x000fe20007ffe0ff */
[----:B------:R-:W-:-:S02]  /*0280*/  IMAD.IADD R28, R15, 0x1, -R12 ;  /* 0x000000010f1c7824 */ /* 0x000fc400078e0a0c */
[----:B------:R-:W-:-:S06]  /*0290*/  IMAD.WIDE R12, R30, 0x4, R36 ;  /* 0x000000041e0c7825 */ /* 0x000fcc00078e0224 */
[----:B------:R-:W5:Y:S01]  /*02a0*/  LDG.E.EL.128 R12, desc[UR4][R12.64] ;  /* 0x000000040c0c7981 */ /* 0x000f62000c2e1d00 */
[----:B------:R-:W-:Y:S02]  /*02b0*/  IADD3 R35, R30, R33, RZ ;  /* 0x000000211e237210 */ /* 0x000fe40007ffe0ff */
[----:B------:R-:W-:Y:S02]  /*02c0*/  CS2R R8, SRZ ;  /* 0x0000000000087805 */ /* 0x000fe4000001ff00 */
[----:B---3--:R-:W-:Y:S01]  /*02d0*/  CS2R R10, SRZ ;  /* 0x00000000000a7805 */ /* 0x008fe2000001ff00 */
[----:B------:R-:W-:-:S05]  /*02e0*/  IMAD.WIDE R34, R35, 0x4, R40 ;  /* 0x0000000423227825 */ /* 0x000fca00078e0228 */
[----:B------:R0:W3:Y:S01]  /*02f0*/  @!P0 LDG.E.EL.128 R8, desc[UR4][R34.64] ;  /* 0x0000000422088981 */ /* 0x0000e2000c2e1d00 */
[----:B------:R-:W-:-:S04]  /*0300*/  LEA.HI R2, R2, R27, RZ, 0x8 ;  /* 0x0000001b02027211 */ /* 0x000fc800078f40ff */
[----:B------:R-:W-:-:S04]  /*0310*/  LOP3.LUT R2, R2, 0xffffff00, RZ, 0xc0, !PT ;  /* 0xffffff0002027812 */ /* 0x000fc800078ec0ff */
[----:B------:R-:W-:Y:S01]  /*0320*/  IADD3 R27, R27, -R2, RZ ;  /* 0x800000021b1b7210 */ /* 0x000fe20007ffe0ff */
[----:B------:R-:W-:Y:S01]  /*0330*/  HFMA2.MMA R2, -RZ, RZ, 1.625, 0 ;  /* 0x3e800000ff027435 */ /* 0x000fe200000001ff */
[----:B--2---:R-:W-:Y:S01]  /*0340*/  FADD R23, -R23, R19 ;  /* 0x0000001317177221 */ /* 0x004fe20000000100 */
[----:B------:R-:W-:Y:S01]  /*0350*/  FADD R22, -R22, R18 ;  /* 0x0000001216167221 */ /* 0x000fe20000000100 */
[----:B------:R-:W-:-:S04]  /*0360*/  IMAD.WIDE R18, R30, 0x4, R38 ;  /* 0x000000041e127825 */ /* 0x000fc800078e0226 */
[----:B------:R-:W-:Y:S01]  /*0370*/  FADD R24, -R21, R17 ;  /* 0x0000001115187221 */ /* 0x000fe20000000100 */
[----:B------:R-:W-:Y:S02]  /*0380*/  FADD R20, -R20, R16 ;  /* 0x0000001014147221 */ /* 0x000fe40000000100 */
[----:B------:R-:W3:Y:S01]  /*0390*/  LDG.E.EL.128 R16, desc[UR4][R18.64] ;  /* 0x0000000412107981 */ /* 0x000ee2000c2e1d00 */
[----:B----4-:R-:W-:-:S04]  /*03a0*/  FADD R4, R4, 9.9999997473787516356e-06 ;  /* 0x3727c5ac04047421 */ /* 0x010fc80000000000 */
[----:B------:R-:W2:Y:S01]  /*03b0*/  MUFU.SQRT R31, R4 ;  /* 0x00000004001f7308 */ /* 0x000ea20000002000 */
[----:B------:R-:W-:-:S07]  /*03c0*/  FADD R29, R5, 9.9999997473787516356e-06 ;  /* 0x3727c5ac051d7421 */ /* 0x000fce0000000000 */
[----:B------:R-:W4:Y:S01]  /*03d0*/  MUFU.SQRT R4, R29 ;  /* 0x0000001d00047308 */ /* 0x000f220000002000 */
[C---:B--2---:R-:W-:Y:S02]  /*03e0*/  FSETP.GT.AND P1, PT, R31.reuse, 8.50705917302346158658e+37, PT ;  /* 0x7e8000001f00780b */ /* 0x044fe40003f24000 */
[----:B------:R-:W-:Y:S02]  /*03f0*/  FSETP.GEU.AND P2, PT, R31, 1.175494350822287508e-38, PT ;  /* 0x008000001f00780b */ /* 0x000fe40003f4e000 */
[----:B------:R-:W-:-:S09]  /*0400*/  FSEL R32, R2, 1, P1 ;  /* 0x3f80000002207808 */ /* 0x000fd20000800000 */
[----:B------:R-:W-:Y:S01]  /*0410*/  @P1 FMUL R31, R31, 0.25 ;  /* 0x3e8000001f1f1820 */ /* 0x000fe20000400000 */
[----:B----4-:R-:W-:Y:S01]  /*0420*/  FSETP.GT.AND P1, PT, R4, 8.50705917302346158658e+37, PT ;  /* 0x7e8000000400780b */ /* 0x010fe20003f24000 */
[----:B------:R-:W-:Y:S02]  /*0430*/  @!P2 FMUL R32, R32, 16777216 ;  /* 0x4b8000002020a820 */ /* 0x000fe40000400000 */
[----:B------:R-:W-:Y:S01]  /*0440*/  @!P2 FMUL R31, R31, 16777216 ;  /* 0x4b8000001f1fa820 */ /* 0x000fe20000400000 */
[----:B------:R-:W-:-:S03]  /*0450*/  FSETP.GEU.AND P2, PT, R4, 1.175494350822287508e-38, PT ;  /* 0x008000000400780b */ /* 0x000fc60003f4e000 */
[----:B------:R-:W2:Y:S01]  /*0460*/  MUFU.RCP R21, R31 ;  /* 0x0000001f00157308 */ /* 0x000ea20000001000 */
[----:B------:R-:W-:-:S05]  /*0470*/  FADD R6, R6, 9.9999997473787516356e-06 ;  /* 0x3727c5ac06067421 */ /* 0x000fca0000000000 */
[----:B------:R-:W-:-:S04]  /*0480*/  @P1 FMUL R4, R4, 0.25 ;  /* 0x3e80000004041820 */ /* 0x000fc80000400000 */
[----:B------:R-:W-:Y:S01]  /*0490*/  @!P2 FMUL R4, R4, 16777216 ;  /* 0x4b8000000404a820 */ /* 0x000fe20000400000 */
[----:B------:R-:W4:Y:S01]  /*04a0*/  MUFU.SQRT R31, R6 ;  /* 0x00000006001f7308 */ /* 0x000f220000002000 */
[----:B--2---:R-:W-:-:S07]  /*04b0*/  FMUL R21, R21, R32 ;  /* 0x0000002015157220 */ /* 0x004fce0000400000 */
[----:B------:R-:W2:Y:S01]  /*04c0*/  MUFU.RCP R5, R4 ;  /* 0x0000000400057308 */ /* 0x000ea20000001000 */
[----:B------:R-:W-:Y:S01]  /*04d0*/  FSEL R32, R2, 1, P1 ;  /* 0x3f80000002207808 */ /* 0x000fe20000800000 */
[----:B------:R-:W-:-:S04]  /*04e0*/  FADD R7, R7, 9.9999997473787516356e-06 ;  /* 0x3727c5ac07077421 */ /* 0x000fc80000000000 */
[----:B------:R-:W-:Y:S01]  /*04f0*/  @!P2 FMUL R32, R32, 16777216 ;  /* 0x4b8000002020a820 */ /* 0x000fe20000400000 */
[C---:B----4-:R-:W-:Y:S02]  /*0500*/  FSETP.GT.AND P1, PT, R31.reuse, 8.50705917302346158658e+37, PT ;  /* 0x7e8000001f00780b */ /* 0x050fe40003f24000 */
[----:B------:R-:W-:Y:S01]  /*0510*/  FSETP.GEU.AND P2, PT, R31, 1.175494350822287508e-38, PT ;  /* 0x008000001f00780b */ /* 0x000fe20003f4e000 */
[----:B--2---:R-:W-:Y:S02]  /*0520*/  FMUL R5, R5, R32 ;  /* 0x0000002005057220 */ /* 0x004fe40000400000 */
[----:B------:R-:W2:Y:S01]  /*0530*/  MUFU.SQRT R32, R7 ;  /* 0x0000000700207308 */ /* 0x000ea20000002000 */
[----:B------:R-:W-:-:S07]  /*0540*/  FSEL R4, R2, 1, P1 ;  /* 0x3f80000002047808 */ /* 0x000fce0000800000 */
[----:B------:R-:W-:-:S04]  /*0550*/  @P1 FMUL R31, R31, 0.25 ;  /* 0x3e8000001f1f1820 */ /* 0x000fc80000400000 */
[----:B------:R-:W-:Y:S01]  /*0560*/  @!P2 FMUL R31, R31, 16777216 ;  /* 0x4b8000001f1fa820 */ /* 0x000fe20000400000 */
[----:B------:R-:W-:Y:S01]  /*0570*/  @!P2 FMUL R4, R4, 16777216 ;  /* 0x4b8000000404a820 */ /* 0x000fe20000400000 */
[C---:B--2---:R-:W-:Y:S02]  /*0580*/  FSETP.GT.AND P1, PT, R32.reuse, 8.50705917302346158658e+37, PT ;  /* 0x7e8000002000780b */ /* 0x044fe40003f24000 */
[----:B------:R-:W2:Y:S01]  /*0590*/  MUFU.RCP R29, R31 ;  /* 0x0000001f001d7308 */ /* 0x000ea20000001000 */
[----:B------:R-:W-:Y:S01]  /*05a0*/  FSETP.GEU.AND P2, PT, R32, 1.175494350822287508e-38, PT ;  /* 0x008000002000780b */ /* 0x000fe20003f4e000 */
[----:B-----5:R-:W-:Y:S01]  /*05b0*/  FADD R12, R12, 9.9999997473787516356e-06 ;  /* 0x3727c5ac0c0c7421 */ /* 0x020fe20000000000 */
[----:B------:R-:W-:-:S05]  /*05c0*/  FADD R7, R13, 9.9999997473787516356e-06 ;  /* 0x3727c5ac0d077421 */ /* 0x000fca0000000000 */
[----:B------:R-:W4:Y:S03]  /*05d0*/  MUFU.SQRT R6, R12 ;  /* 0x0000000c00067308 */ /* 0x000f260000002000 */
[----:B------:R-:W-:-:S05]  /*05e0*/  @P1 FMUL R32, R32, 0.25 ;  /* 0x3e80000020201820 */ /* 0x000fca0000400000 */
[----:B------:R-:W5:Y:S01]  /*05f0*/  MUFU.SQRT R7, R7 ;  /* 0x0000000700077308 */ /* 0x000f620000002000 */
[----:B------:R-:W-:Y:S01]  /*0600*/  @!P2 FMUL R32, R32, 16777216 ;  /* 0x4b8000002020a820 */ /* 0x000fe20000400000 */
[----:B--2---:R-:W-:Y:S01]  /*0610*/  FMUL R29, R29, R4 ;  /* 0x000000041d1d7220 */ /* 0x004fe20000400000 */
[----:B------:R-:W-:Y:S01]  /*0620*/  FADD R14, R14, 9.9999997473787516356e-06 ;  /* 0x3727c5ac0e0e7421 */ /* 0x000fe20000000000 */
[----:B------:R-:W-:-:S04]  /*0630*/  FADD R15, R15, 9.9999997473787516356e-06 ;  /* 0x3727c5ac0f0f7421 */ /* 0x000fc80000000000 */
[----:B------:R-:W2:Y:S01]  /*0640*/  MUFU.RCP R4, R32 ;  /* 0x0000002000047308 */ /* 0x000ea20000001000 */
[----:B------:R-:W-:Y:S01]  /*0650*/  FSEL R31, R2, 1, P1 ;  /* 0x3f800000021f7808 */ /* 0x000fe20000800000 */
[----:B------:R-:W-:Y:S01]  /*0660*/  FMUL R21, R21, R20 ;  /* 0x0000001415157220 */ /* 0x000fe20000400000 */
[----:B------:R-:W-:Y:S01]  /*0670*/  FMUL R20, R5, R24 ;  /* 0x0000001805147220 */ /* 0x000fe20000400000 */
[----:B----4-:R-:W-:-:S04]  /*0680*/  FSETP.GT.AND P6, PT, R6, 8.50705917302346158658e+37, PT ;  /* 0x7e8000000600780b */ /* 0x010fc80003fc4000 */
[----:B------:R-:W4:Y:S01]  /*0690*/  MUFU.SQRT R14, R14 ;  /* 0x0000000e000e7308 */ /* 0x000f220000002000 */
[----:B------:R-:W-:Y:S01]  /*06a0*/  @!P2 FMUL R31, R31, 16777216 ;  /* 0x4b8000001f1fa820 */ /* 0x000fe20000400000 */
[----:B-----5:R-:W-:-:S06]  /*06b0*/  FSETP.GT.AND P2, PT, R7, 8.50705917302346158658e+37, PT ;  /* 0x7e8000000700780b */ /* 0x020fcc0003f44000 */
[----:B------:R-:W5:Y:S01]  /*06c0*/  MUFU.SQRT R5, R15 ;  /* 0x0000000f00057308 */ /* 0x000f620000002000 */
[----:B------:R-:W-:Y:S01]  /*06d0*/  FSETP.GEU.AND P1, PT, R6, 1.175494350822287508e-38, PT ;  /* 0x008000000600780b */ /* 0x000fe20003f2e000 */
[----:B--2---:R-:W-:Y:S01]  /*06e0*/  FMUL R4, R4, R31 ;  /* 0x0000001f04047220 */ /* 0x004fe20000400000 */
[C---:B------:R-:W-:Y:S01]  /*06f0*/  FSETP.GEU.AND P3, PT, R7.reuse, 1.175494350822287508e-38, PT ;  /* 0x008000000700780b */ /* 0x040fe20003f6e000 */
[----:B------:R-:W-:Y:S02]  /*0700*/  @P6 FMUL R6, R6, 0.25 ;  /* 0x3e80000006066820 */ /* 0x000fe40000400000 */
[----:B------:R-:W-:Y:S01]  /*0710*/  FMUL R12, R4, R23 ;  /* 0x00000017040c7220 */ /* 0x000fe20000400000 */
[----:B----4-:R-:W-:Y:S02]  /*0720*/  FSETP.GT.AND P4, PT, R14, 8.50705917302346158658e+37, PT ;  /* 0x7e8000000e00780b */ /* 0x010fe40003f84000 */
[----:B------:R-:W-:Y:S01]  /*0730*/  FSEL R4, R2, 1, P6 ;  /* 0x3f80000002047808 */ /* 0x000fe20003000000 */
[----:B------:R-:W-:Y:S01]  /*0740*/  @P2 FMUL R7, R7, 0.25 ;  /* 0x3e80000007072820 */ /* 0x000fe20000400000 */
[----:B------:R-:W-:-:S02]  /*0750*/  FSETP.GEU.AND P5, PT, R14, 1.175494350822287508e-38, PT ;  /* 0x008000000e00780b */ /* 0x000fc40003fae000 */
[C---:B-----5:R-:W-:Y:S01]  /*0760*/  FSETP.GT.AND P6, PT, R5.reuse, 8.50705917302346158658e+37, PT ;  /* 0x7e8000000500780b */ /* 0x060fe20003fc4000 */
[----:B------:R-:W-:Y:S01]  /*0770*/  @!P1 FMUL R6, R6, 16777216 ;  /* 0x4b80000006069820 */ /* 0x000fe20000400000 */
[----:B------:R-:W-:Y:S01]  /*0780*/  @!P1 FMUL R4, R4, 16777216 ;  /* 0x4b80000004049820 */ /* 0x000fe20000400000 */
[----:B------:R-:W-:Y:S01]  /*0790*/  FSETP.GEU.AND P1, PT, R5, 1.175494350822287508e-38, PT ;  /* 0x008000000500780b */ /* 0x000fe20003f2e000 */
[----:B------:R-:W-:Y:S01]  /*07a0*/  @!P3 FMUL R7, R7, 16777216 ;  /* 0x4b8000000707b820 */ /* 0x000fe20000400000 */
[----:B------:R2:W4:Y:S02]  /*07b0*/  MUFU.RCP R15, R6 ;  /* 0x00000006000f7308 */ /* 0x0005240000001000 */
[----:B------:R-:W-:-:S06]  /*07c0*/  @P4 FMUL R14, R14, 0.25 ;  /* 0x3e8000000e0e4820 */ /* 0x000fcc0000400000 */
[----:B------:R-:W0:Y:S01]  /*07d0*/  MUFU.RCP R7, R7 ;  /* 0x0000000700077308 */ /* 0x000e220000001000 */
[----:B------:R-:W-:Y:S01]  /*07e0*/  @P6 FMUL R5, R5, 0.25 ;  /* 0x3e80000005056820 */ /* 0x000fe20000400000 */
[----:B------:R-:W-:Y:S01]  /*07f0*/  @!P5 FMUL R14, R14, 16777216 ;  /* 0x4b8000000e0ed820 */ /* 0x000fe20000400000 */
[----:B--2---:R-:W-:Y:S02]  /*0800*/  FSEL R6, R2, 1, P2 ;  /* 0x3f80000002067808 */ /* 0x004fe40001000000 */
[----:B------:R-:W-:Y:S01]  /*0810*/  @!P1 FMUL R5, R5, 16777216 ;  /* 0x4b80000005059820 */ /* 0x000fe20000400000 */
[----:B------:R-:W-:Y:S02]  /*0820*/  FMUL R13, R29, R22 ;  /* 0x000000161d0d7220 */ /* 0x000fe40000400000 */
[----:B------:R-:W2:Y:S01]  /*0830*/  MUFU.RCP R23, R14 ;  /* 0x0000000e00177308 */ /* 0x000ea20000001000 */
[----:B------:R-:W-:Y:S01]  /*0840*/  @!P3 FMUL R6, R6, 16777216 ;  /* 0x4b8000000606b820 */ /* 0x000fe20000400000 */
[----:B----4-:R-:W-:Y:S01]  /*0850*/  FMUL R15, R15, R4 ;  /* 0x000000040f0f7220 */ /* 0x010fe20000400000 */
[----:B------:R-:W-:-:S05]  /*0860*/  FSEL R4, R2, 1, P4 ;  /* 0x3f80000002047808 */ /* 0x000fca0002000000 */
[----:B------:R4:W5:Y:S01]  /*0870*/  MUFU.RCP R22, R5 ;  /* 0x0000000500167308 */ /* 0x0009620000001000 */
[----:B0-----:R-:W-:Y:S01]  /*0880*/  FMUL R34, R7, R6 ;  /* 0x0000000607227220 */ /* 0x001fe20000400000 */
[----:B------:R-:W-:Y:S01]  /*0890*/  FSEL R7, R2, 1, P6 ;  /* 0x3f80000002077808 */ /* 0x000fe20003000000 */
[----:B------:R-:W-:-:S04]  /*08a0*/  @!P5 FMUL R4, R4, 16777216 ;  /* 0x4b8000000404d820 */ /* 0x000fc80000400000 */
[----:B------:R-:W-:Y:S01]  /*08b0*/  @!P1 FMUL R7, R7, 16777216 ;  /* 0x4b80000007079820 */ /* 0x000fe20000400000 */
[----:B--2---:R-:W-:Y:S01]  /*08c0*/  FMUL R23, R23, R4 ;  /* 0x0000000417177220 */ /* 0x004fe20000400000 */
[----:B----4-:R-:W-:-:S04]  /*08d0*/  IMAD.WIDE R4, R3, 0x4, R44 ;  /* 0x0000000403047825 */ /* 0x010fc800078e022c */
[----:B-----5:R-:W-:Y:S02]  /*08e0*/  FMUL R22, R22, R7 ;  /* 0x0000000716167220 */ /* 0x020fe40000400000 */
[----:B------:R-:W2:Y:S01]  /*08f0*/  LDG.E.EL.128 R4, desc[UR4][R4.64] ;  /* 0x0000000404047981 */ /* 0x000ea2000c2e1d00 */
[----:B---3--:R-:W-:Y:S01]  /*0900*/  FADD R9, -R17, R9 ;  /* 0x0000000911097221 */ /* 0x008fe20000000100 */
[----:B------:R-:W-:Y:S01]  /*0910*/  FADD R8, -R16, R8 ;  /* 0x0000000810087221 */ /* 0x000fe20000000100 */
[----:B------:R-:W-:Y:S01]  /*0920*/  FADD R11, -R19, R11 ;  /* 0x0000000b130b7221 */ /* 0x000fe20000000100 */
[----:B------:R-:W-:Y:S01]  /*0930*/  FADD R10, -R18, R10 ;  /* 0x0000000a120a7221 */ /* 0x000fe20000000100 */
[----:B------:R-:W-:Y:S01]  /*0940*/  FMUL R34, R34, R9 ;  /* 0x0000000922227220 */ /* 0x000fe20000400000 */
[----:B------:R-:W-:Y:S01]  /*0950*/  FMUL R35, R15, R8 ;  /* 0x000000080f237220 */ /* 0x000fe20000400000 */
[----:B-1----:R-:W-:-:S04]  /*0960*/  IMAD.WIDE R8, R3, 0x4, R42 ;  /* 0x0000000403087825 */ /* 0x002fc800078e022a */
[----:B------:R-:W-:Y:S01]  /*0970*/  FMUL R23, R23, R10 ;  /* 0x0000000a17177220 */ /* 0x000fe20000400000 */
[----:B------:R-:W-:Y:S02]  /*0980*/  FMUL R22, R22, R11 ;  /* 0x0000000b16167220 */ /* 0x000fe40000400000 */
[----:B------:R-:W2:Y:S01]  /*0990*/  LDG.E.EL.128 R8, desc[UR4][R8.64] ;  /* 0x0000000408087981 */ /* 0x000ea2000c2e1d00 */
[----:B------:R-:W-:-:S06]  /*09a0*/  IMAD.WIDE R16, R30, 0x4, R42 ;  /* 0x000000041e107825 */ /* 0x000fcc00078e022a */
[----:B------:R-:W3:Y:S01]  /*09b0*/  LDG.E.EL.128 R16, desc[UR4][R16.64] ;  /* 0x0000000410107981 */ /* 0x000ee2000c2e1d00 */
[----:B--2---:R-:W-:Y:S01]  /*09c0*/  FFMA R3, R7, R12, R11 ;  /* 0x0000000c07037223 */ /* 0x004fe2000000000b */
[----:B------:R-:W-:Y:S01]  /*09d0*/  FFMA R24, R6, R13, R10 ;  /* 0x0000000d06187223 */ /* 0x000fe2000000000a */
[----:B------:R-:W-:-:S06]  /*09e0*/  IMAD.WIDE R12, R30, 0x4, R44 ;  /* 0x000000041e0c7825 */ /* 0x000fcc00078e022c */
[----:B------:R-:W3:Y:S01]  /*09f0*/  LDG.E.EL.128 R12, desc[UR4][R12.64] ;  /* 0x000000040c0c7981 */ /* 0x000ee2000c2e1d00 */
[----:B------:R-:W-:Y:S01]  /*0a00*/  FFMA R29, R5, R20, R9 ;  /* 0x00000014051d7223 */ /* 0x000fe20000000009 */
[----:B------:R-:W-:Y:S01]  /*0a10*/  IADD3 R9, R28, R33, RZ ;  /* 0x000000211c097210 */ /* 0x000fe20007ffe0ff */
[----:B------:R-:W-:Y:S01]  /*0a20*/  FFMA R30, R4, R21, R8 ;  /* 0x00000015041e7223 */ /* 0x000fe20000000008 */
[----:B------:R-:W-:Y:S02]  /*0a30*/  CS2R R4, SRZ ;  /* 0x0000000000047805 */ /* 0x000fe4000001ff00 */
[----:B------:R-:W-:Y:S01]  /*0a40*/  CS2R R6, SRZ ;  /* 0x0000000000067805 */ /* 0x000fe2000001ff00 */
[----:B---3--:R-:W-:Y:S01]  /*0a50*/  FFMA R34, R13, R34, R17 ;  /* 0x000000220d227223 */ /* 0x008fe20000000011 */
[----:B------:R-:W-:Y:S01]  /*0a60*/  FFMA R35, R12, R35, R16 ;  /* 0x000000230c237223 */ /* 0x000fe20000000010 */
[----:B------:R-:W-:-:S04]  /*0a70*/  IMAD.WIDE R16, R9, 0x4, R40 ;  /* 0x0000000409107825 */ /* 0x000fc800078e0228 */
[----:B------:R-:W-:-:S04]  /*0a80*/  IMAD.WIDE R8, R28, 0x4, R38 ;  /* 0x000000041c087825 */ /* 0x000fc800078e0226 */
[----:B------:R-:W-:Y:S01]  /*0a90*/  FFMA R31, R15, R22, R19 ;  /* 0x000000160f1f7223 */ /* 0x000fe20000000013 */
[----:B------:R-:W-:Y:S01]  /*0aa0*/  FFMA R32, R14, R23, R18 ;  /* 0x000000170e207223 */ /* 0x000fe20000000012 */
[----:B------:R-:W2:Y:S01]  /*0ab0*/  @!P0 LDG.E.EL.128 R4, desc[UR4][R16.64] ;  /* 0x0000000410048981 */ /* 0x000ea2000c2e1d00 */
[----:B------:R-:W-:-:S03]  /*0ac0*/  IMAD.WIDE R12, R28, 0x4, R36 ;  /* 0x000000041c0c7825 */ /* 0x000fc600078e0224 */
[----:B------:R-:W2:Y:S04]  /*0ad0*/  LDG.E.EL.128 R8, desc[UR4][R8.64] ;  /* 0x0000000408087981 */ /* 0x000ea8000c2e1d00 */
[----:B------:R-:W3:Y:S01]  /*0ae0*/  LDG.E.EL.128 R12, desc[UR4][R12.64] ;  /* 0x000000040c0c7981 */ /* 0x000ee2000c2e1d00 */
[----:B------:R-:W-:Y:S01]  /*0af0*/  IADD3 R33, R27, R33, RZ ;  /* 0x000000211b217210 */ /* 0x000fe20007ffe0ff */
[----:B------:R-:W-:-:S04]  /*0b00*/  IMAD.WIDE R20, R28, 0x4, R42 ;  /* 0x000000041c147825 */ /* 0x000fc800078e022a */
[----:B------:R-:W-:Y:S02]  /*0b10*/  IMAD.WIDE R40, R33, 0x4, R40 ;  /* 0x0000000421287825 */ /* 0x000fe400078e0228 */
[----:B------:R-:W4:Y:S02]  /*0b20*/  LDG.E.EL.128 R20, desc[UR4][R20.64] ;  /* 0x0000000414147981 */ /* 0x000f24000c2e1d00 */
[----:B--2---:R-:W-:Y:S01]  /*0b30*/  FADD R6, -R10, R6 ;  /* 0x000000060a067221 */ /* 0x004fe20000000100 */
[----:B---3--:R-:W-:-:S04]  /*0b40*/  FADD R10, R13, 9.9999997473787516356e-06 ;  /* 0x3727c5ac0d0a7421 */ /* 0x008fc80000000000 */
[----:B------:R-:W0:Y:S02]  /*0b50*/  MUFU.SQRT R16, R10 ;  /* 0x0000000a00107308 */ /* 0x000e240000002000 */
[C---:B0-----:R-:W-:Y:S02]  /*0b60*/  FSETP.GT.AND P2, PT, R16.reuse, 8.50705917302346158658e+37, PT ;  /* 0x7e8000001000780b */ /* 0x041fe40003f44000 */
[----:B------:R-:W-:Y:S01]  /*0b70*/  FSETP.GEU.AND P3, PT, R16, 1.175494350822287508e-38, PT ;  /* 0x008000001000780b */ /* 0x000fe20003f6e000 */
[----:B------:R-:W-:-:S10]  /*0b80*/  FADD R33, -R8, R4 ;  /* 0x0000000408217221 */ /* 0x000fd40000000100 */
[----:B------:R-:W-:-:S04]  /*0b90*/  @P2 FMUL R16, R16, 0.25 ;  /* 0x3e80000010102820 */ /* 0x000fc80000400000 */
[----:B------:R-:W-:-:S04]  /*0ba0*/  @!P3 FMUL R16, R16, 16777216 ;  /* 0x4b8000001010b820 */ /* 0x000fc80000400000 */
[----:B------:R0:W-:Y:S02]  /*0bb0*/  MUFU.RCP R4, R16 ;  /* 0x0000001000047308 */ /* 0x0001e40000001000 */
[----:B0-----:R-:W-:-:S06]  /*0bc0*/  IMAD.WIDE R16, R28, 0x4, R44 ;  /* 0x000000041c107825 */ /* 0x001fcc00078e022c */
[----:B------:R-:W4:Y:S01]  /*0bd0*/  LDG.E.EL.128 R16, desc[UR4][R16.64] ;  /* 0x0000000410107981 */ /* 0x000f22000c2e1d00 */
[----:B------:R-:W-:Y:S01]  /*0be0*/  FADD R7, -R11, R7 ;  /* 0x000000070b077221 */ /* 0x000fe20000000100 */
[----:B------:R-:W-:-:S06]  /*0bf0*/  FADD R11, R12, 9.9999997473787516356e-06 ;  /* 0x3727c5ac0c0b7421 */ /* 0x000fcc0000000000 */
[----:B------:R-:W0:Y:S01]  /*0c00*/  MUFU.SQRT R11, R11 ;  /* 0x0000000b000b7308 */ /* 0x000e220000002000 */
[----:B------:R-:W-:Y:S01]  /*0c10*/  FADD R14, R14, 9.9999997473787516356e-06 ;  /* 0x3727c5ac0e0e7421 */ /* 0x000fe20000000000 */
[----:B------:R-:W-:Y:S01]  /*0c20*/  FADD R15, R15, 9.9999997473787516356e-06 ;  /* 0x3727c5ac0f0f7421 */ /* 0x000fe20000000000 */
[----:B------:R-:W-:-:S05]  /*0c30*/  FADD R5, -R9, R5 ;  /* 0x0000000509057221 */ /* 0x000fca0000000100 */
[----:B------:R-:W1:Y:S01]  /*0c40*/  MUFU.SQRT R9, R15 ;  /* 0x0000000f00097308 */ /* 0x000e620000002000 */
[----:B0-----:R-:W-:-:S07]  /*0c50*/  FSETP.GT.AND P6, PT, R11, 8.50705917302346158658e+37, PT ;  /* 0x7e8000000b00780b */ /* 0x001fce0003fc4000 */
[----:B------:R-:W0:Y:S01]  /*0c60*/  MUFU.SQRT R14, R14 ;  /* 0x0000000e000e7308 */ /* 0x000e220000002000 */
[----:B------:R-:W-:Y:S02]  /*0c70*/  FSETP.GEU.AND P1, PT, R11, 1.175494350822287508e-38, PT ;  /* 0x008000000b00780b */ /* 0x000fe40003f2e000 */
[----:B------:R-:W-:Y:S02]  /*0c80*/  FSEL R13, R2, 1, P6 ;  /* 0x3f800000020d7808 */ /* 0x000fe40003000000 */
[----:B-1----:R-:W-:Y:S01]  /*0c90*/  FSETP.GT.AND P4, PT, R9, 8.50705917302346158658e+37, PT ;  /* 0x7e8000000900780b */ /* 0x002fe20003f84000 */
[----:B------:R-:W-:Y:S01]  /*0ca0*/  @P6 FMUL R11, R11, 0.25 ;  /* 0x3e8000000b0b6820 */ /* 0x000fe20000400000 */
[----:B0-----:R-:W-:-:S07]  /*0cb0*/  FSETP.GT.AND P6, PT, R14, 8.50705917302346158658e+37, PT ;  /* 0x7e8000000e00780b */ /* 0x001fce0003fc4000 */
[----:B------:R-:W-:Y:S01]  /*0cc0*/  @!P1 FMUL R11, R11, 16777216 ;  /* 0x4b8000000b0b9820 */ /* 0x000fe20000400000 */
[----:B------:R-:W-:Y:S01]  /*0cd0*/  FSETP.GEU.AND P5, PT, R9, 1.175494350822287508e-38, PT ;  /* 0x008000000900780b */ /* 0x000fe20003fae000 */
[----:B------:R-:W-:Y:S01]  /*0ce0*/  @!P1 FMUL R13, R13, 16777216 ;  /* 0x4b8000000d0d9820 */ /* 0x000fe20000400000 */
[C---:B------:R-:W-:Y:S01]  /*0cf0*/  FSETP.GEU.AND P1, PT, R14.reuse, 1.175494350822287508e-38, PT ;  /* 0x008000000e00780b */ /* 0x040fe20003f2e000 */
[----:B------:R-:W-:Y:S01]  /*0d00*/  @P4 FMUL R9, R9, 0.25 ;  /* 0x3e80000009094820 */ /* 0x000fe20000400000 */
[----:B------:R0:W1:Y:S01]  /*0d10*/  MUFU.RCP R10, R11 ;  /* 0x0000000b000a7308 */ /* 0x0000620000001000 */
[----:B------:R-:W-:-:S08]  /*0d20*/  @P6 FMUL R14, R14, 0.25 ;  /* 0x3e8000000e0e6820 */ /* 0x000fd00000400000 */
[----:B------:R-:W-:Y:S02]  /*0d30*/  @!P5 FMUL R9, R9, 16777216 ;  /* 0x4b8000000909d820 */ /* 0x000fe40000400000 */
[----:B------:R-:W-:Y:S01]  /*0d40*/  @!P1 FMUL R14, R14, 16777216 ;  /* 0x4b8000000e0e9820 */ /* 0x000fe20000400000 */
[----:B0-----:R-:W-:-:S03]  /*0d50*/  FSEL R11, R2, 1, P2 ;  /* 0x3f800000020b7808 */ /* 0x001fc60001000000 */
[----:B------:R-:W0:Y:S02]  /*0d60*/  MUFU.RCP R9, R9 ;  /* 0x0000000900097308 */ /* 0x000e240000001000 */
[----:B------:R-:W-:Y:S01]  /*0d70*/  @!P3 FMUL R11, R11, 16777216 ;  /* 0x4b8000000b0bb820 */ /* 0x000fe20000400000 */
[----:B------:R-:W-:-:S05]  /*0d80*/  FSEL R8, R2, 1, P4 ;  /* 0x3f80000002087808 */ /* 0x000fca0002000000 */
[----:B------:R-:W2:Y:S01]  /*0d90*/  MUFU.RCP R14, R14 ;  /* 0x0000000e000e7308 */ /* 0x000ea20000001000 */
[----:B------:R-:W-:Y:S01]  /*0da0*/  FMUL R4, R4, R11 ;  /* 0x0000000b04047220 */ /* 0x000fe20000400000 */
[----:B------:R-:W-:Y:S01]  /*0db0*/  FSEL R11, R2, 1, P6 ;  /* 0x3f800000020b7808 */ /* 0x000fe20003000000 */
[----:B------:R-:W-:Y:S01]  /*0dc0*/  @!P5 FMUL R8, R8, 16777216 ;  /* 0x4b8000000808d820 */ /* 0x000fe20000400000 */
[----:B-1----:R-:W-:-:S03]  /*0dd0*/  FMUL R10, R10, R13 ;  /* 0x0000000d0a0a7220 */ /* 0x002fc60000400000 */
[----:B------:R-:W-:Y:S01]  /*0de0*/  @!P1 FMUL R11, R11, 16777216 ;  /* 0x4b8000000b0b9820 */ /* 0x000fe20000400000 */
[----:B0-----:R-:W-:Y:S01]  /*0df0*/  FMUL R8, R9, R8 ;  /* 0x0000000809087220 */ /* 0x001fe20000400000 */
[----:B------:R-:W-:-:S04]  /*0e00*/  IMAD.WIDE R12, R27, 0x4, R38 ;  /* 0x000000041b0c7825 */ /* 0x000fc800078e0226 */
[----:B------:R-:W-:-:S04]  /*0e10*/  IMAD.WIDE R38, R27, 0x4, R36 ;  /* 0x000000041b267825 */ /* 0x000fc800078e0224 */
[----:B--2---:R-:W-:Y:S01]  /*0e20*/  FMUL R9, R14, R11 ;  /* 0x0000000b0e097220 */ /* 0x004fe20000400000 */
[----:B------:R-:W-:Y:S01]  /*0e30*/  FMUL R8, R8, R7 ;  /* 0x0000000708087220 */ /* 0x000fe20000400000 */
[----:B------:R-:W-:Y:S01]  /*0e40*/  FMUL R36, R4, R5 ;  /* 0x0000000504247220 */ /* 0x000fe20000400000 */
[----:B------:R-:W-:-:S04]  /*0e50*/  IMAD.WIDE R44, R27, 0x4, R44 ;  /* 0x000000041b2c7825 */ /* 0x000fc800078e022c */
[----:B------:R-:W-:Y:S01]  /*0e60*/  FMUL R9, R9, R6 ;  /* 0x0000000609097220 */ /* 0x000fe20000400000 */
[----:B------:R-:W-:Y:S01]  /*0e70*/  FMUL R33, R10, R33 ;  /* 0x000000210a217220 */ /* 0x000fe20000400000 */
[----:B------:R-:W2:Y:S01]  /*0e80*/  LDG.E.EL.128 R4, desc[UR4][R38.64] ;  /* 0x0000000426047981 */ /* 0x000ea2000c2e1d00 */
[----:B------:R-:W-:Y:S01]  /*0e90*/  IMAD.WIDE R42, R27, 0x4, R42 ;  /* 0x000000041b2a7825 */ /* 0x000fe200078e022a */
[----:B------:R-:W-:Y:S02]  /*0ea0*/  CS2R R10, SRZ ;  /* 0x00000000000a7805 */ /* 0x000fe4000001ff00 */
[----:B------:R-:W3:Y:S01]  /*0eb0*/  LDG.E.EL.128 R12, desc[UR4][R12.64] ;  /* 0x000000040c0c7981 */ /* 0x000ee2000c2e1d00 */
[----:B----4-:R-:W-:Y:S01]  /*0ec0*/  FFMA R27, R19, R8, R23 ;  /* 0x00000008131b7223 */ /* 0x010fe20000000017 */
[----:B------:R-:W-:Y:S01]  /*0ed0*/  FFMA R28, R18, R9, R22 ;  /* 0x00000009121c7223 */ /* 0x000fe20000000016 */
[----:B------:R-:W-:-:S06]  /*0ee0*/  CS2R R8, SRZ ;  /* 0x0000000000087805 */ /* 0x000fcc000001ff00 */
[----:B------:R0:W3:Y:S01]  /*0ef0*/  @!P0 LDG.E.EL.128 R8, desc[UR4][R40.64] ;  /* 0x0000000428088981 */ /* 0x0000e2000c2e1d00 */
[----:B------:R-:W-:Y:S01]  /*0f00*/  FFMA R36, R17, R36, R21 ;  /* 0x0000002411247223 */ /* 0x000fe20000000015 */
[----:B------:R-:W-:Y:S02]  /*0f10*/  FFMA R33, R16, R33, R20 ;  /* 0x0000002110217223 */ /* 0x000fe40000000014 */
[----:B------:R-:W4:Y:S04]  /*0f20*/  LDG.E.EL.128 R16, desc[UR4][R44.64] ;  /* 0x000000042c107981 */ /* 0x000f28000c2e1d00 */
[----:B------:R-:W4:Y:S01]  /*0f30*/  LDG.E.EL.128 R20, desc[UR4][R42.64] ;  /* 0x000000042a147981 */ /* 0x000f22000c2e1d00 */
[----:B------:R-:W-:Y:S02]  /*0f40*/  IMAD R25, R25, 0xbd10, R26 ;  /* 0x0000bd1019197824 */ /* 0x000fe400078e021a */
[----:B--2---:R-:W-:-:S04]  /*0f50*/  FADD R37, R7, 9.9999997473787516356e-06 ;  /* 0x3727c5ac07257421 */ /* 0x004fc80000000000 */
[----:B------:R-:W1:Y:S01]  /*0f60*/  MUFU.SQRT R7, R37 ;  /* 0x0000002500077308 */ /* 0x000e620000002000 */
[----:B------:R-:W-:Y:S01]  /*0f70*/  FADD R26, R4, 9.9999997473787516356e-06 ;  /* 0x3727c5ac041a7421 */ /* 0x000fe20000000000 */
[----:B------:R-:W-:-:S06]  /*0f80*/  FADD R4, R6, 9.9999997473787516356e-06 ;  /* 0x3727c5ac06047421 */ /* 0x000fcc0000000000 */
[----:B------:R-:W2:Y:S01]  /*0f90*/  MUFU.SQRT R4, R4 ;  /* 0x0000000400047308 */ /* 0x000ea20000002000 */
[C---:B-1----:R-:W-:Y:S02]  /*0fa0*/  FSETP.GT.AND P4, PT, R7.reuse, 8.50705917302346158658e+37, PT ;  /* 0x7e8000000700780b */ /* 0x042fe40003f84000 */
[----:B------:R-:W-:Y:S01]  /*0fb0*/  FSETP.GEU.AND P6, PT, R7, 1.175494350822287508e-38, PT ;  /* 0x008000000700780b */ /* 0x000fe20003fce000 */
[----:B------:R-:W-:Y:S01]  /*0fc0*/  FADD R5, R5, 9.9999997473787516356e-06 ;  /* 0x3727c5ac05057421 */ /* 0x000fe20000000000 */
[----:B--2---:R-:W-:-:S09]  /*0fd0*/  FSETP.GT.AND P2, PT, R4, 8.50705917302346158658e+37, PT ;  /* 0x7e8000000400780b */ /* 0x004fd20003f44000 */
[----:B------:R-:W-:-:S04]  /*0fe0*/  @P4 FMUL R7, R7, 0.25 ;  /* 0x3e80000007074820 */ /* 0x000fc80000400000 */
[----:B------:R-:W-:Y:S01]  /*0ff0*/  @!P6 FMUL R7, R7, 16777216 ;  /* 0x4b8000000707e820 */ /* 0x000fe20000400000 */
[C---:B------:R-:W-:Y:S01]  /*1000*/  FSETP.GEU.AND P1, PT, R4.reuse, 1.175494350822287508e-38, PT ;  /* 0x008000000400780b */ /* 0x040fe20003f2e000 */
[----:B------:R-:W-:-:S12]  /*1010*/  @P2 FMUL R4, R4, 0.25 ;  /* 0x3e80000004042820 */ /* 0x000fd80000400000 */
[----:B------:R-:W-:-:S06]  /*1020*/  @!P1 FMUL R4, R4, 16777216 ;  /* 0x4b80000004049820 */ /* 0x000fcc0000400000 */
[----:B------:R-:W-:Y:S01]  /*1030*/  MUFU.RCP R4, R4 ;  /* 0x0000000400047308 */ /* 0x000fe20000001000 */
[----:B------:R-:W-:Y:S02]  /*1040*/  IADD3 R39, R25, 0x6a59, RZ ;  /* 0x00006a5919277810 */ /* 0x000fe40007ffe0ff */
[----:B0-----:R-:W-:Y:S01]  /*1050*/  IADD3 R41, R25, 0xa56e, RZ ;  /* 0x0000a56e19297810 */ /* 0x001fe20007ffe0ff */
[----:B---3--:R-:W-:-:S04]  /*1060*/  FADD R11, -R15, R11 ;  /* 0x0000000b0f0b7221 */ /* 0x008fc80000000100 */
[----:B------:R-:W0:Y:S01]  /*1070*/  MUFU.SQRT R15, R26 ;  /* 0x0000001a000f7308 */ /* 0x000e220000002000 */
[----:B------:R-:W-:Y:S01]  /*1080*/  FADD R9, -R13, R9 ;  /* 0x000000090d097221 */ /* 0x000fe20000000100 */
[----:B------:R-:W-:Y:S01]  /*1090*/  FADD R8, -R12, R8 ;  /* 0x000000080c087221 */ /* 0x000fe20000000100 */
[----:B------:R-:W-:-:S05]  /*10a0*/  FADD R10, -R14, R10 ;  /* 0x0000000a0e0a7221 */ /* 0x000fca0000000100 */
[----:B------:R-:W1:Y:S01]  /*10b0*/  MUFU.RCP R13, R7 ;  /* 0x00000007000d7308 */ /* 0x000e620000001000 */
[----:B0-----:R-:W-:-:S07]  /*10c0*/  FSETP.GT.AND P3, PT, R15, 8.50705917302346158658e+37, PT ;  /* 0x7e8000000f00780b */ /* 0x001fce0003f64000 */
[----:B------:R-:W0:Y:S01]  /*10d0*/  MUFU.SQRT R12, R5 ;  /* 0x00000005000c7308 */ /* 0x000e220000002000 */
[----:B------:R-:W-:Y:S02]  /*10e0*/  FSETP.GEU.AND P5, PT, R15, 1.175494350822287508e-38, PT ;  /* 0x008000000f00780b */ /* 0x000fe40003fae000 */
[C---:B------:R-:W-:Y:S02]  /*10f0*/  FSEL R14, R2.reuse, 1, P4 ;  /* 0x3f800000020e7808 */ /* 0x040fe40002000000 */
[----:B------:R-:W-:-:S03]  /*1100*/  FSEL R37, R2, 1, P3 ;  /* 0x3f80000002257808 */ /* 0x000fc60001800000 */
[----:B------:R-:W-:Y:S01]  /*1110*/  @!P6 FMUL R14, R14, 16777216 ;  /* 0x4b8000000e0ee820 */ /* 0x000fe20000400000 */
[----:B------:R-:W-:-:S03]  /*1120*/  @P3 FMUL R15, R15, 0.25 ;  /* 0x3e8000000f0f3820 */ /* 0x000fc60000400000 */
[----:B-1----:R-:W-:Y:S01]  /*1130*/  FMUL R14, R13, R14 ;  /* 0x0000000e0d0e7220 */ /* 0x002fe20000400000 */
[----:B------:R-:W-:Y:S01]  /*1140*/  FSEL R13, R2, 1, P2 ;  /* 0x3f800000020d7808 */ /* 0x000fe20001000000 */
[----:B------:R-:W-:Y:S01]  /*1150*/  @!P5 FMUL R15, R15, 16777216 ;  /* 0x4b8000000f0fd820 */ /* 0x000fe20000400000 */
[C---:B0-----:R-:W-:Y:S02]  /*1160*/  FSETP.GT.AND P3, PT, R12.reuse, 8.50705917302346158658e+37, PT ;  /* 0x7e8000000c00780b */ /* 0x041fe40003f64000 */
[----:B------:R-:W-:Y:S01]  /*1170*/  FSETP.GEU.AND P2, PT, R12, 1.175494350822287508e-38, PT ;  /* 0x008000000c00780b */ /* 0x000fe20003f4e000 */
[----:B------:R-:W0:Y:S01]  /*1180*/  MUFU.RCP R6, R15 ;  /* 0x0000000f00067308 */ /* 0x000e220000001000 */
[----:B------:R-:W-:Y:S01]  /*1190*/  @!P1 FMUL R13, R13, 16777216 ;  /* 0x4b8000000d0d9820 */ /* 0x000fe20000400000 */
[----:B------:R-:W-:Y:S02]  /*11a0*/  FSETP.GEU.AND P4, PT, R3, RZ, PT ;  /* 0x000000ff0300720b */ /* 0x000fe40003f8e000 */
[----:B------:R-:W-:-:S02]  /*11b0*/  FSETP.GEU.AND P1, PT, R24, RZ, PT ;  /* 0x000000ff1800720b */ /* 0x000fc40003f2e000 */
[----:B------:R-:W-:Y:S02]  /*11c0*/  FSEL R3, R3, RZ, P4 ;  /* 0x000000ff03037208 */ /* 0x000fe40002000000 */
[----:B------:R-:W-:Y:S01]  /*11d0*/  FSEL R24, R24, RZ, P1 ;  /* 0x000000ff18187208 */ /* 0x000fe20000800000 */
[----:B------:R-:W-:Y:S01]  /*11e0*/  @!P5 FMUL R37, R37, 16777216 ;  /* 0x4b8000002525d820 */ /* 0x000fe20000400000 */
[----:B------:R-:W-:Y:S01]  /*11f0*/  @P3 FMUL R12, R12, 0.25 ;  /* 0x3e8000000c0c3820 */ /* 0x000fe20000400000 */
[----:B------:R-:W-:Y:S02]  /*1200*/  FSETP.GTU.AND P4, PT, R3, RZ, PT ;  /* 0x000000ff0300720b */ /* 0x000fe40003f8c000 */
[----:B------:R-:W-:Y:S01]  /*1210*/  FSETP.GTU.AND P1, PT, R24, RZ, PT ;  /* 0x000000ff1800720b */ /* 0x000fe20003f2c000 */
[----:B------:R-:W-:Y:S01]  /*1220*/  @!P2 FMUL R12, R12, 16777216 ;  /* 0x4b8000000c0ca820 */ /* 0x000fe20000400000 */
[----:B0-----:R-:W-:Y:S01]  /*1230*/  FMUL R7, R6, R37 ;  /* 0x0000002506077220 */ /* 0x001fe20000400000 */
[----:B------:R-:W-:Y:S01]  /*1240*/  FMUL R14, R14, R11 ;  /* 0x0000000b0e0e7220 */ /* 0x000fe20000400000 */
[----:B------:R-:W-:Y:S01]  /*1250*/  FMUL R13, R4, R13 ;  /* 0x0000000d040d7220 */ /* 0x000fe20000400000 */
[----:B------:R-:W-:Y:S01]  /*1260*/  SEL R6, RZ, 0x1, P4 ;  /* 0x00000001ff067807 */ /* 0x000fe20002000000 */
[----:B------:R-:W0:Y:S01]  /*1270*/  LDC.64 R4, c[0x0][0x238] ;  /* 0x00008e00ff047b82 */ /* 0x000e220000000a00 */
[----:B------:R-:W-:-:S02]  /*1280*/  SEL R11, RZ, 0x1, P1 ;  /* 0x00000001ff0b7807 */ /* 0x000fc40000800000 */
[----:B------:R-:W-:Y:S02]  /*1290*/  FSETP.GEU.AND P4, PT, R29, RZ, PT ;  /* 0x000000ff1d00720b */ /* 0x000fe40003f8e000 */
[C---:B------:R-:W-:Y:S01]  /*12a0*/  FSETP.GEU.AND P1, PT, R30.reuse, RZ, PT ;  /* 0x000000ff1e00720b */ /* 0x040fe20003f2e000 */
[----:B------:R-:W1:Y:S01]  /*12b0*/  MUFU.RCP R12, R12 ;  /* 0x0000000c000c7308 */ /* 0x000e620000001000 */
[----:B------:R-:W-:Y:S02]  /*12c0*/  PRMT R6, R11, 0x3340, R6 ;  /* 0x000033400b067816 */ /* 0x000fe40000000006 */
[----:B------:R-:W-:Y:S02]  /*12d0*/  FSEL R29, R29, RZ, P4 ;  /* 0x000000ff1d1d7208 */ /* 0x000fe40002000000 */
[----:B------:R-:W-:Y:S02]  /*12e0*/  FSEL R15, R30, RZ, P1 ;  /* 0x000000ff1e0f7208 */ /* 0x000fe40000800000 */
[----:B------:R-:W-:-:S02]  /*12f0*/  FSEL R11, R2, 1, P3 ;  /* 0x3f800000020b7808 */ /* 0x000fc40001800000 */
[----:B------:R-:W-:Y:S02]  /*1300*/  FSETP.GEU.AND P3, PT, R31, RZ, PT ;  /* 0x000000ff1f00720b */ /* 0x000fe40003f6e000 */
[C---:B------:R-:W-:Y:S02]  /*1310*/  FSETP.GEU.AND P1, PT, R32.reuse, RZ, PT ;  /* 0x000000ff2000720b */ /* 0x040fe40003f2e000 */
[----:B------:R-:W-:Y:S02]  /*1320*/  FSETP.GTU.AND P5, PT, R29, RZ, PT ;  /* 0x000000ff1d00720b */ /* 0x000fe40003fac000 */
[----:B------:R-:W-:Y:S01]  /*1330*/  FSETP.GTU.AND P4, PT, R15, RZ, PT ;  /* 0x000000ff0f00720b */ /* 0x000fe20003f8c000 */
[----:B----4-:R-:W-:Y:S01]  /*1340*/  FFMA R19, R19, R14, R23 ;  /* 0x0000000e13137223 */ /* 0x010fe20000000017 */
[----:B------:R-:W-:Y:S02]  /*1350*/  FSEL R31, R31, RZ, P3 ;  /* 0x000000ff1f1f7208 */ /* 0x000fe40001800000 */
[----:B------:R-:W-:Y:S01]  /*1360*/  FSEL R32, R32, RZ, P1 ;  /* 0x000000ff20207208 */ /* 0x000fe20000800000 */
[----:B------:R-:W-:Y:S01]  /*1370*/  FMUL R23, R13, R10 ;  /* 0x0000000a0d177220 */ /* 0x000fe20000400000 */
[----:B------:R-:W-:Y:S01]  /*1380*/  SEL R13, RZ, 0x1, P5 ;  /* 0x00000001ff0d7807 */ /* 0x000fe20002800000 */
[----:B------:R-:W-:Y:S01]  /*1390*/  @!P2 FMUL R11, R11, 16777216 ;  /* 0x4b8000000b0ba820 */ /* 0x000fe20000400000 */
[----:B------:R-:W-:-:S02]  /*13a0*/  SEL R2, RZ, 0x1, P4 ;  /* 0x00000001ff027807 */ /* 0x000fc40002000000 */
[----:B------:R-:W-:Y:S02]  /*13b0*/  FSETP.GTU.AND P2, PT, R31, RZ, PT ;  /* 0x000000ff1f00720b */ /* 0x000fe40003f4c000 */
[----:B------:R-:W-:Y:S01]  /*13c0*/  FSETP.GTU.AND P1, PT, R32, RZ, PT ;  /* 0x000000ff2000720b */ /* 0x000fe20003f2c000 */
[----:B------:R-:W-:Y:S01]  /*13d0*/  FFMA R18, R18, R23, R22 ;  /* 0x0000001712127223 */ /* 0x000fe20000000016 */
[----:B------:R-:W-:Y:S01]  /*13e0*/  PRMT R13, R2, 0x3340, R13 ;  /* 0x00003340020d7816 */ /* 0x000fe2000000000d */
[----:B-1----:R-:W-:Y:S01]  /*13f0*/  FMUL R12, R12, R11 ;  /* 0x0000000b0c0c7220 */ /* 0x002fe20000400000 */
[----:B------:R-:W-:Y:S02]  /*1400*/  SEL R2, RZ, 0x1, P2 ;  /* 0x00000001ff027807 */ /* 0x000fe40001000000 */
[----:B------:R-:W-:Y:S02]  /*1410*/  SEL R23, RZ, 0x1, P1 ;  /* 0x00000001ff177807 */ /* 0x000fe40000800000 */
[----:B------:R-:W-:-:S02]  /*1420*/  FSETP.GEU.AND P2, PT, R34, RZ, PT ;  /* 0x000000ff2200720b */ /* 0x000fc40003f4e000 */
[----:B------:R-:W-:Y:S02]  /*1430*/  FSETP.GEU.AND P1, PT, R35, RZ, PT ;  /* 0x000000ff2300720b */ /* 0x000fe40003f2e000 */
[----:B------:R-:W-:Y:S02]  /*1440*/  FSETP.GEU.AND P3, PT, R28, RZ, PT ;  /* 0x000000ff1c00720b */ /* 0x000fe40003f6e000 */
[----:B------:R-:W-:Y:S01]  /*1450*/  FSETP.GEU.AND P4, PT, R27, RZ, PT ;  /* 0x000000ff1b00720b */ /* 0x000fe20003f8e000 */
[----:B------:R-:W-:Y:S01]  /*1460*/  FMUL R12, R12, R9 ;  /* 0x000000090c0c7220 */ /* 0x000fe20000400000 */
[----:B------:R-:W-:Y:S01]  /*1470*/  PRMT R2, R23, 0x3340, R2 ;  /* 0x0000334017027816 */ /* 0x000fe20000000002 */
[----:B------:R-:W-:Y:S01]  /*1480*/  FMUL R23, R7, R8 ;  /* 0x0000000807177220 */ /* 0x000fe20000400000 */
[----:B------:R-:W-:Y:S02]  /*1490*/  FSEL R34, R34, RZ, P2 ;  /* 0x000000ff22227208 */ /* 0x000fe40001000000 */
[----:B------:R-:W-:-:S02]  /*14a0*/  FSEL R35, R35, RZ, P1 ;  /* 0x000000ff23237208 */ /* 0x000fc40000800000 */
[----:B------:R-:W-:Y:S02]  /*14b0*/  FSEL R28, R28, RZ, P3 ;  /* 0x000000ff1c1c7208 */ /* 0x000fe40001800000 */
[----:B------:R-:W-:Y:S01]  /*14c0*/  FSEL R27, R27, RZ, P4 ;  /* 0x000000ff1b1b7208 */ /* 0x000fe20002000000 */
[----:B0-----:R-:W-:Y:S01]  /*14d0*/  IMAD.WIDE R10, R25, 0x4, R4 ;  /* 0x00000004190a7825 */ /* 0x001fe200078e0204 */
[----:B------:R-:W-:-:S03]  /*14e0*/  FSETP.GTU.AND P2, PT, R34, RZ, PT ;  /* 0x000000ff2200720b */ /* 0x000fc60003f4c000 */
[----:B------:R-:W-:Y:S01]  /*14f0*/  FFMA R12, R17, R12, R21 ;  /* 0x0000000c110c7223 */ /* 0x000fe20000000015 */
[----:B------:R-:W-:Y:S01]  /*1500*/  FSETP.GTU.AND P1, PT, R35, RZ, PT ;  /* 0x000000ff2300720b */ /* 0x000fe20003f2c000 */
[----:B------:R-:W-:Y:S01]  /*1510*/  FFMA R20, R16, R23, R20 ;  /* 0x0000001710147223 */ /* 0x000fe20000000014 */
[----:B------:R-:W-:Y:S02]  /*1520*/  FSETP.GTU.AND P3, PT, R28, RZ, PT ;  /* 0x000000ff1c00720b */ /* 0x000fe40003f6c000 */
[----:B------:R-:W-:Y:S01]  /*1530*/  FSETP.GTU.AND P4, PT, R27, RZ, PT ;  /* 0x000000ff1b00720b */ /* 0x000fe20003f8c000 */
[----:B------:R0:W-:Y:S01]  /*1540*/  @!P0 STG.E desc[UR4][R10.64], R15 ;  /* 0x0000000f0a008986 */ /* 0x0001e2000c101904 */
[----:B------:R-:W-:Y:S01]  /*1550*/  SEL R14, RZ, 0x1, P3 ;  /* 0x00000001ff0e7807 */ /* 0x000fe20001800000 */
[----:B------:R-:W-:Y:S01]  /*1560*/  VIADD R9, R25, 0xbd1 ;  /* 0x00000bd119097836 */ /* 0x000fe20000000000 */
[C---:B------:R-:W-:Y:S02]  /*1570*/  FSETP.GEU.AND P3, PT, R20.reuse, RZ, PT ;  /* 0x000000ff1400720b */ /* 0x040fe40003f6e000 */
[----:B------:R-:W-:Y:S01]  /*1580*/  IADD3 R21, R25, 0x2373, RZ ;  /* 0x0000237319157810 */ /* 0x000fe20007ffe0ff */
[----:B------:R-:W-:Y:S01]  /*1590*/  IMAD.WIDE R8, R9, 0x4, R4 ;  /* 0x0000000409087825 */ /* 0x000fe200078e0204 */
[----:B------:R-:W-:-:S02]  /*15a0*/  FSEL R20, R20, RZ, P3 ;  /* 0x000000ff14147208 */ /* 0x000fc40001800000 */
[----:B0-----:R-:W-:Y:S02]  /*15b0*/  SEL R15, RZ, 0x1, P2 ;  /* 0x00000001ff0f7807 */ /* 0x001fe40001000000 */
[----:B------:R-:W-:Y:S02]  /*15c0*/  SEL R10, RZ, 0x1, P1 ;  /* 0x00000001ff0a7807 */ /* 0x000fe40000800000 */
[----:B------:R-:W-:Y:S02]  /*15d0*/  SEL R11, RZ, 0x1, P4 ;  /* 0x00000001ff0b7807 */ /* 0x000fe40002000000 */
[----:B------:R-:W-:Y:S02]  /*15e0*/  FSETP.GEU.AND P2, PT, R36, RZ, PT ;  /* 0x000000ff2400720b */ /* 0x000fe40003f4e000 */
[----:B------:R-:W-:Y:S02]  /*15f0*/  FSETP.GEU.AND P1, PT, R33, RZ, PT ;  /* 0x000000ff2100720b */ /* 0x000fe40003f2e000 */
[----:B------:R-:W-:-:S02]  /*1600*/  FSETP.GEU.AND P4, PT, R12, RZ, PT ;  /* 0x000000ff0c00720b */ /* 0x000fc40003f8e000 */
[----:B------:R-:W-:Y:S02]  /*1610*/  PRMT R7, R14, 0x3340, R11 ;  /* 0x000033400e077816 */ /* 0x000fe4000000000b */
[----:B------:R-:W-:Y:S02]  /*1620*/  FSEL R36, R36, RZ, P2 ;  /* 0x000000ff24247208 */ /* 0x000fe40001000000 */
[----:B------:R-:W-:Y:S02]  /*1630*/  FSEL R33, R33, RZ, P1 ;  /* 0x000000ff21217208 */ /* 0x000fe40000800000 */
[----:B------:R-:W-:Y:S02]  /*1640*/  FSEL R14, R12, RZ, P4 ;  /* 0x000000ff0c0e7208 */ /* 0x000fe40002000000 */
[----:B------:R-:W-:Y:S02]  /*1650*/  FSETP.GTU.AND P2, PT, R36, RZ, PT ;  /* 0x000000ff2400720b */ /* 0x000fe40003f4c000 */
[----:B------:R-:W-:-:S02]  /*1660*/  FSETP.GTU.AND P1, PT, R33, RZ, PT ;  /* 0x000000ff2100720b */ /* 0x000fc40003f2c000 */
[----:B------:R-:W-:Y:S02]  /*1670*/  FSETP.GTU.AND P3, PT, R20, RZ, PT ;  /* 0x000000ff1400720b */ /* 0x000fe40003f6c000 */
[----:B------:R-:W-:Y:S01]  /*1680*/  FSETP.GTU.AND P4, PT, R14, RZ, PT ;  /* 0x000000ff0e00720b */ /* 0x000fe20003f8c000 */
[----:B------:R0:W-:Y:S01]  /*1690*/  @!P0 STG.E desc[UR4][R8.64], R29 ;  /* 0x0000001d08008986 */ /* 0x0001e2000c101904 */
[----:B------:R-:W-:Y:S02]  /*16a0*/  IADD3 R11, R25, 0x17a2, RZ ;  /* 0x000017a2190b7810 */ /* 0x000fe40007ffe0ff */
[----:B------:R-:W-:Y:S02]  /*16b0*/  SEL R12, RZ, 0x1, P2 ;  /* 0x00000001ff0c7807 */ /* 0x000fe40001000000 */
[----:B------:R-:W-:Y:S02]  /*16c0*/  SEL R23, RZ, 0x1, P1 ;  /* 0x00000001ff177807 */ /* 0x000fe40000800000 */
[----:B------:R-:W-:-:S02]  /*16d0*/  SEL R22, RZ, 0x1, P3 ;  /* 0x00000001ff167807 */ /* 0x000fc40001800000 */
[----:B------:R-:W-:Y:S01]  /*16e0*/  FSETP.GEU.AND P1, PT, R18, RZ, PT ;  /* 0x000000ff1200720b */ /* 0x000fe20003f2e000 */
[----:B0-----:R-:W-:Y:S01]  /*16f0*/  IMAD.WIDE R8, R21, 0x4, R4 ;  /* 0x0000000415087825 */ /* 0x001fe200078e0204 */
[----:B------:R-:W-:Y:S02]  /*1700*/  SEL R21, RZ, 0x1, P4 ;  /* 0x00000001ff157807 */ /* 0x000fe40002000000 */
[----:B------:R-:W-:Y:S02]  /*1710*/  FSETP.GEU.AND P2, PT, R19, RZ, PT ;  /* 0x000000ff1300720b */ /* 0x000fe40003f4e000 */
[----:B------:R-:W-:Y:S01]  /*1720*/  PRMT R15, R10, 0x3340, R15 ;  /* 0x000033400a0f7816 */ /* 0x000fe2000000000f */
[----:B------:R-:W-:Y:S01]  /*1730*/  IMAD.WIDE R10, R11, 0x4, R4 ;  /* 0x000000040b0a7825 */ /* 0x000fe200078e0204 */
[----:B------:R-:W-:Y:S02]  /*1740*/  PRMT R12, R23, 0x3340, R12 ;  /* 0x00003340170c7816 */ /* 0x000fe4000000000c */
[----:B------:R-:W-:-:S02]  /*1750*/  PRMT R21, R22, 0x3340, R21 ;  /* 0x0000334016157816 */ /* 0x000fc40000000015 */
[----:B------:R-:W-:Y:S02]  /*1760*/  IADD3 R17, R25, 0x2f44, RZ ;  /* 0x00002f4419117810 */ /* 0x000fe40007ffe0ff */
[----:B------:R-:W-:Y:S02]  /*1770*/  FSEL R22, R18, RZ, P1 ;  /* 0x000000ff12167208 */ /* 0x000fe40000800000 */
[----:B------:R-:W-:Y:S02]  /*1780*/  FSEL R23, R19, RZ, P2 ;  /* 0x000000ff13177208 */ /* 0x000fe40001000000 */
[----:B------:R-:W-:Y:S01]  /*1790*/  IADD3 R29, R25, 0x3b15, RZ ;  /* 0x00003b15191d7810 */ /* 0x000fe20007ffe0ff */
[----:B------:R0:W-:Y:S01]  /*17a0*/  @!P0 STG.E desc[UR4][R10.64], R24 ;  /* 0x000000180a008986 */ /* 0x0001e2000c101904 */
[----:B------:R-:W-:Y:S01]  /*17b0*/  FSETP.GTU.AND P1, PT, R22, RZ, PT ;  /* 0x000000ff1600720b */ /* 0x000fe20003f2c000 */
[--C-:B------:R-:W-:Y:S01]  /*17c0*/  IMAD.WIDE R16, R17, 0x4, R4.reuse ;  /* 0x0000000411107825 */ /* 0x100fe200078e0204 */
[----:B------:R-:W-:Y:S01]  /*17d0*/  FSETP.GTU.AND P2, PT, R23, RZ, PT ;  /* 0x000000ff1700720b */ /* 0x000fe20003f4c000 */
[----:B------:R1:W-:Y:S02]  /*17e0*/  @!P0 STG.E desc[UR4][R8.64], R3 ;  /* 0x0000000308008986 */ /* 0x0003e4000c101904 */
[----:B------:R-:W-:Y:S01]  /*17f0*/  IMAD.WIDE R18, R29, 0x4, R4 ;  /* 0x000000041d127825 */ /* 0x000fe200078e0204 */
[----:B------:R-:W-:Y:S01]  /*1800*/  SEL R29, RZ, 0x1, P1 ;  /* 0x00000001ff1d7807 */ /* 0x000fe20000800000 */
[----:B------:R2:W-:Y:S02]  /*1810*/  @!P0 STG.E desc[UR4][R16.64], R35 ;  /* 0x0000002310008986 */ /* 0x0005e4000c101904 */
[----:B------:R-:W-:Y:S01]  /*1820*/  VIADD R37, R25, 0x46e6 ;  /* 0x000046e619257836 */ /* 0x000fe20000000000 */
[----:B0-----:R-:W-:-:S02]  /*1830*/  IADD3 R11, R25, 0x52b7, RZ ;  /* 0x000052b7190b7810 */ /* 0x001fc40007ffe0ff */
[----:B------:R-:W-:Y:S02]  /*1840*/  SEL R24, RZ, 0x1, P2 ;  /* 0x00000001ff187807 */ /* 0x000fe40001000000 */
[----:B-1----:R-:W-:Y:S01]  /*1850*/  IADD3 R3, R25, 0x5e88, RZ ;  /* 0x00005e8819037810 */ /* 0x002fe20007ffe0ff */
[----:B------:R-:W-:Y:S01]  /*1860*/  IMAD.WIDE R8, R37, 0x4, R4 ;  /* 0x0000000425087825 */ /* 0x000fe200078e0204 */
[----:B------:R-:W-:Y:S02]  /*1870*/  PRMT R24, R29, 0x3340, R24 ;  /* 0x000033401d187816 */ /* 0x000fe40000000018 */
[----:B--2---:R-:W-:Y:S01]  /*1880*/  IADD3 R35, R25, 0x762a, RZ ;  /* 0x0000762a19237810 */ /* 0x004fe20007ffe0ff */
[--C-:B------:R-:W-:Y:S01]  /*1890*/  IMAD.WIDE R16, R3, 0x4, R4.reuse ;  /* 0x0000000403107825 */ /* 0x100fe200078e0204 */
[----:B------:R-:W-:Y:S01]  /*18a0*/  IADD3 R29, R25, 0x8dcc, RZ ;  /* 0x00008dcc191d7810 */ /* 0x000fe20007ffe0ff */
[----:B------:R0:W-:Y:S01]  /*18b0*/  @!P0 STG.E desc[UR4][R18.64], R34 ;  /* 0x0000002212008986 */ /* 0x0001e2000c101904 */
[----:B------:R-:W-:Y:S01]  /*18c0*/  IADD3 R37, R25, 0x999d, RZ ;  /* 0x0000999d19257810 */ /* 0x000fe20007ffe0ff */
[----:B------:R-:W-:-:S04]  /*18d0*/  IMAD.WIDE R10, R11, 0x4, R4 ;  /* 0x000000040b0a7825 */ /* 0x000fc800078e0204 */
[----:B------:R-:W-:Y:S01]  /*18e0*/  VIADD R3, R25, 0x81fb ;  /* 0x000081fb19037836 */ /* 0x000fe20000000000 */
[----:B------:R-:W-:Y:S01]  /*18f0*/  IADD3 R25, R25, 0xb13f, RZ ;  /* 0x0000b13f19197810 */ /* 0x000fe20007ffe0ff */
[--C-:B------:R-:W-:Y:S01]  /*1900*/  IMAD.WIDE R38, R39, 0x4, R4.reuse ;  /* 0x0000000427267825 */ /* 0x100fe200078e0204 */
[----:B------:R1:W-:Y:S03]  /*1910*/  @!P0 STG.E desc[UR4][R8.64], R32 ;  /* 0x0000002008008986 */ /* 0x0003e6000c101904 */
[--C-:B0-----:R-:W-:Y:S01]  /*1920*/  IMAD.WIDE R34, R35, 0x4, R4.reuse ;  /* 0x0000000423227825 */ /* 0x101fe200078e0204 */
[----:B------:R0:W-:Y:S03]  /*1930*/  @!P0 STG.E desc[UR4][R10.64], R31 ;  /* 0x0000001f0a008986 */ /* 0x0001e6000c101904 */
[--C-:B------:R-:W-:Y:S01]  /*1940*/  IMAD.WIDE R18, R3, 0x4, R4.reuse ;  /* 0x0000000403127825 */ /* 0x100fe200078e0204 */
[----:B------:R2:W-:Y:S03]  /*1950*/  @!P0 STG.E desc[UR4][R16.64], R33 ;  /* 0x0000002110008986 */ /* 0x0005e6000c101904 */
[--C-:B-1----:R-:W-:Y:S01]  /*1960*/  IMAD.WIDE R8, R29, 0x4, R4.reuse ;  /* 0x000000041d087825 */ /* 0x102fe200078e0204 */
[----:B------:R-:W-:Y:S03]  /*1970*/  @!P0 STG.E desc[UR4][R38.64], R36 ;  /* 0x0000002426008986 */ /* 0x000fe6000c101904 */
[----:B0-----:R-:W-:Y:S01]  /*1980*/  IMAD.WIDE R10, R37, 0x4, R4 ;  /* 0x00000004250a7825 */ /* 0x001fe200078e0204 */
[----:B------:R0:W-:Y:S01]  /*1990*/  @!P0 STG.E desc[UR4][R34.64], R28 ;  /* 0x0000001c22008986 */ /* 0x0001e2000c101904 */
[----:B------:R-:W-:-:S02]  /*19a0*/  IADD3 R30, P1, R0, UR6, RZ ;  /* 0x00000006001e7c10 */ /* 0x000fc4000ff3e0ff */
[--C-:B--2---:R-:W-:Y:S01]  /*19b0*/  IMAD.WIDE R16, R41, 0x4, R4.reuse ;  /* 0x0000000429107825 */ /* 0x104fe200078e0204 */
[----:B------:R1:W-:Y:S03]  /*19c0*/  @!P0 STG.E desc[UR4][R18.64], R27 ;  /* 0x0000001b12008986 */ /* 0x0003e6000c101904 */
[----:B------:R-:W-:Y:S01]  /*19d0*/  IMAD.WIDE R4, R25, 0x4, R4 ;  /* 0x0000000419047825 */ /* 0x000fe200078e0204 */
[----:B------:R1:W-:Y:S01]  /*19e0*/  @!P0 STG.E desc[UR4][R8.64], R20 ;  /* 0x0000001408008986 */ /* 0x0003e2000c101904 */
[----:B------:R-:W-:-:S03]  /*19f0*/  LEA.HI.X.SX32 R31, R0, UR7, 0x1, P1 ;  /* 0x00000007001f7c11 */ /* 0x000fc600088f0eff */
[----:B------:R1:W-:Y:S04]  /*1a00*/  @!P0 STG.E desc[UR4][R10.64], R14 ;  /* 0x0000000e0a008986 */ /* 0x0003e8000c101904 */
[----:B------:R1:W-:Y:S01]  /*1a10*/  @!P0 STG.E desc[UR4][R16.64], R22 ;  /* 0x0000001610008986 */ /* 0x0003e2000c101904 */
[----:B------:R-:W-:-:S03]  /*1a20*/  PRMT R32, R13, 0x5410, R6 ;  /* 0x000054100d207816 */ /* 0x000fc60000000006 */
[----:B------:R1:W-:Y:S01]  /*1a30*/  @!P0 STG.E desc[UR4][R4.64], R23 ;  /* 0x0000001704008986 */ /* 0x0003e2000c101904 */
[----:B------:R-:W-:Y:S02]  /*1a40*/  PRMT R33, R15, 0x5410, R2 ;  /* 0x000054100f217816 */ /* 0x000fe40000000002 */
[----:B0-----:R-:W-:Y:S02]  /*1a50*/  PRMT R34, R12, 0x5410, R7 ;  /* 0x000054100c227816 */ /* 0x001fe40000000007 */
[----:B------:R-:W-:Y:S01]  /*1a60*/  PRMT R35, R21, 0x5410, R24 ;  /* 0x0000541015237816 */ /* 0x000fe20000000018 */
[----:B------:R-:W-:Y:S06]  /*1a70*/  @P0 EXIT ;  /* 0x000000000000094d */ /* 0x000fec0003800000 */
[----:B------:R-:W-:Y:S01]  /*1a80*/  STG.E.128 desc[UR4][R30.64], R32 ;  /* 0x000000201e007986 */ /* 0x000fe2000c101d04 */
[----:B------:R-:W-:Y:S05]  /*1a90*/  EXIT ;  /* 0x000000000000794d */ /* 0x000fea0003800000 */
.L_x_0:
[----:B------:R-:W-:-:S00]  /*1aa0*/  BRA `(.L_x_0) ;  /* 0xfffffffc00fc7947 */ /* 0x000fc0000383ffff */
[----:B------:R-:W-:-:S00]  /*1ab0*/  NOP ;  /* 0x0000000000007918 */ /* 0x000fc00000000000 */
        /* <DEDUP_REMOVED lines=12> */
.L_x_1:


//--------------------- .nv.global.init           --------------------------
	.section	.nv.global.init,"aw",@progbits
.nv.global.init:
	.type		_$_str,@object
	.size		_$_str,(_$_str_$_2 - _$_str)
_$_str:
        /*0000*/ 	.byte	0x5f, 0x5f, 0x43, 0x55, 0x44, 0x41, 0x5f, 0x46, 0x54, 0x5a, 0x00
	.type		_$_str_$_2,@object
	.size		_$_str_$_2,(.L_1 - _$_str_$_2)
_$_str_$_2:
        /*000b*/ 	.byte	0x5f, 0x5f, 0x43, 0x55, 0x44, 0x41, 0x5f, 0x50, 0x52, 0x45, 0x43, 0x5f, 0x53, 0x51, 0x52, 0x54
        /*001b*/ 	.byte	0x00
.L_1:


//--------------------- .nv.constant0.triton_poi_fused__native_batch_norm_legit_no_training_relu_threshold_backward_3 --------------------------
	.section	.nv.constant0.triton_poi_fused__native_batch_norm_legit_no_training_relu_threshold_backward_3,"a",@progbits
	.sectionflags	@""
	.align	4
.nv.constant0.triton_poi_fused__native_batch_norm_legit_no_training_relu_threshold_backward_3:
	.zero		592
